//
// Generated by NVIDIA NVVM Compiler
//
// Compiler Build ID: CL-36424714
// Cuda compilation tools, release 13.0, V13.0.88
// Based on NVVM 20.0.0
//

.version 9.0
.target sm_100
.address_size 64

	// .globl	_Z5helloPcPi

.visible .entry _Z5helloPcPi(
	.param .u64 .ptr .align 1 _Z5helloPcPi_param_0,
	.param .u64 .ptr .align 1 _Z5helloPcPi_param_1
)
{
	.reg .b16 	%rs<4>;
	.reg .b32 	%r<2>;
	.reg .b64 	%rd<9>;

	ld.param.u64 	%rd1, [_Z5helloPcPi_param_0];
	ld.param.u64 	%rd2, [_Z5helloPcPi_param_1];
	cvta.to.global.u64 	%rd3, %rd1;
	cvta.to.global.u64 	%rd4, %rd2;
	mov.u32 	%r1, %tid.x;
	cvt.u64.u32 	%rd5, %r1;
	mul.wide.u32 	%rd6, %r1, 4;
	add.s64 	%rd7, %rd4, %rd6;
	ld.global.u8 	%rs1, [%rd7];
	add.s64 	%rd8, %rd3, %rd5;
	ld.global.u8 	%rs2, [%rd8];
	add.s16 	%rs3, %rs2, %rs1;
	st.global.u8 	[%rd8], %rs3;
	ret;

}


// ===== COMPILED SASS (sm_100) =====

	.target	sm_100

	.elftype	@"ET_EXEC"


//--------------------- .note.nv.tkinfo           --------------------------
	.section	.note.nv.tkinfo,"",@"SHT_NOTE"
	.sectionflags	@"SHF_NOTE_NV_TKINFO"
	.tkinfo
        /*0018*/ 	.word	0x00000002
        /*0030*/ 	.string	""
        /*0030*/ 	.string	"ptxas"
        /*0030*/ 	.string	"Cuda compilation tools, release 13.0, V13.0.88"
        /*0030*/ 	.string	"Build cuda_13.0.r13.0/compiler.36424714_0"
        /*0030*/ 	.string	"-arch sm_100 -m 64 "



//--------------------- .note.nv.cuinfo           --------------------------
	.section	.note.nv.cuinfo,"",@"SHT_NOTE"
	.sectionflags	@"SHF_NOTE_NV_CUINFO"
        /*0018*/ 	.short	0x0002
        /*001a*/ 	.short	0x0064
        /*001c*/ 	.short	0x0082
	.zero		2


//--------------------- .nv.info                  --------------------------
	.section	.nv.info,"",@"SHT_CUDA_INFO"
	.align	4


	//----- nvinfo : EIATTR_REGCOUNT
	.align		4
        /*0000*/ 	.byte	0x04, 0x2f
        /*0002*/ 	.short	(.L_1 - .L_0)
	.align		4
.L_0:
        /*0004*/ 	.word	index@(_Z5helloPcPi)
        /*0008*/ 	.word	0x0000000a


	//----- nvinfo : EIATTR_FRAME_SIZE
	.align		4
.L_1:
        /*000c*/ 	.byte	0x04, 0x11
        /*000e*/ 	.short	(.L_3 - .L_2)
	.align		4
.L_2:
        /*0010*/ 	.word	index@(_Z5helloPcPi)
        /*0014*/ 	.word	0x00000000


	//----- nvinfo : EIATTR_MIN_STACK_SIZE
	.align		4
.L_3:
        /*0018*/ 	.byte	0x04, 0x12
        /*001a*/ 	.short	(.L_5 - .L_4)
	.align		4
.L_4:
        /*001c*/ 	.word	index@(_Z5helloPcPi)
        /*0020*/ 	.word	0x00000000
.L_5:


//--------------------- .nv.compat                --------------------------
	.section	.nv.compat,"",@"SHT_CUDA_COMPAT_INFO"
	.align	4
        /*0000*/ 	.byte	0x02, 0x09, 0x00, 0x00, 0x02, 0x02, 0x01, 0x00, 0x02, 0x05, 0x05, 0x00, 0x03, 0x07, 0x01, 0x01
        /*0010*/ 	.byte	0x02, 0x03, 0x00, 0x00, 0x02, 0x06, 0x01, 0x00, 0x04, 0x0b, 0x08, 0x00, 0x09, 0x00, 0x00, 0x00
        /*0020*/ 	.byte	0x00, 0x00, 0x00, 0x00


//--------------------- .nv.info._Z5helloPcPi     --------------------------
	.section	.nv.info._Z5helloPcPi,"",@"SHT_CUDA_INFO"
	.sectionflags	@""
	.align	4


	//----- nvinfo : EIATTR_CUDA_API_VERSION
	.align		4
        /*0000*/ 	.byte	0x04, 0x37
        /*0002*/ 	.short	(.L_7 - .L_6)
.L_6:
        /*0004*/ 	.word	0x00000082


	//----- nvinfo : EIATTR_KPARAM_INFO
	.align		4
.L_7:
        /*0008*/ 	.byte	0x04, 0x17
        /*000a*/ 	.short	(.L_9 - .L_8)
.L_8:
        /*000c*/ 	.word	0x00000000
        /*0010*/ 	.short	0x0001
        /*0012*/ 	.short	0x0008
        /*0014*/ 	.byte	0x00, 0xf5, 0x21, 0x00


	//----- nvinfo : EIATTR_KPARAM_INFO
	.align		4
.L_9:
        /*0018*/ 	.byte	0x04, 0x17
        /*001a*/ 	.short	(.L_11 - .L_10)
.L_10:
        /*001c*/ 	.word	0x00000000
        /*0020*/ 	.short	0x0000
        /*0022*/ 	.short	0x0000
        /*0024*/ 	.byte	0x00, 0xf5, 0x21, 0x00


	//----- nvinfo : EIATTR_SPARSE_MMA_MASK
	.align		4
.L_11:
        /*0028*/ 	.byte	0x03, 0x50
        /*002a*/ 	.short	0x0000


	//----- nvinfo : EIATTR_MAXREG_COUNT
	.align		4
        /*002c*/ 	.byte	0x03, 0x1b
        /*002e*/ 	.short	0x00ff


	//----- nvinfo : EIATTR_MERCURY_ISA_VERSION
	.align		4
        /*0030*/ 	.byte	0x03, 0x5f
        /*0032*/ 	.short	0x0101


	//----- nvinfo : EIATTR_VRC_CTA_INIT_COUNT
	.align		4
        /*0034*/ 	.byte	0x02, 0x4a
	.zero		1
	.zero		1


	//----- nvinfo : EIATTR_EXIT_INSTR_OFFSETS
	.align		4
        /*0038*/ 	.byte	0x04, 0x1c
        /*003a*/ 	.short	(.L_13 - .L_12)


	//   ....[0]....
.L_12:
        /*003c*/ 	.word	0x000000c0


	//----- nvinfo : EIATTR_CBANK_PARAM_SIZE
	.align		4
.L_13:
        /*0040*/ 	.byte	0x03, 0x19
        /*0042*/ 	.short	0x0010


	//----- nvinfo : EIATTR_PARAM_CBANK
	.align		4
        /*0044*/ 	.byte	0x04, 0x0a
        /*0046*/ 	.short	(.L_15 - .L_14)
	.align		4
.L_14:
        /*0048*/ 	.word	index@(.nv.constant0._Z5helloPcPi)
        /*004c*/ 	.short	0x0380
        /*004e*/ 	.short	0x0010


	//----- nvinfo : EIATTR_SW_WAR
	.align		4
.L_15:
        /*0050*/ 	.byte	0x04, 0x36
        /*0052*/ 	.short	(.L_17 - .L_16)
.L_16:
        /*0054*/ 	.word	0x00000008
.L_17:


//--------------------- .nv.callgraph             --------------------------
	.section	.nv.callgraph,"",@"SHT_CUDA_CALLGRAPH"
	.align	4
	.sectionentsize	8
	.align		4
        /*0000*/ 	.word	0x00000000
	.align		4
        /*0004*/ 	.word	0xffffffff
	.align		4
        /*0008*/ 	.word	0x00000000
	.align		4
        /*000c*/ 	.word	0xfffffffe
	.align		4
        /*0010*/ 	.word	0x00000000
	.align		4
        /*0014*/ 	.word	0xfffffffd
	.align		4
        /*0018*/ 	.word	0x00000000
	.align		4
        /*001c*/ 	.word	0xfffffffc


//--------------------- .text._Z5helloPcPi        --------------------------
	.section	.text._Z5helloPcPi,"ax",@progbits
	.align	128
        .global         _Z5helloPcPi
        .type           _Z5helloPcPi,@function
        .size           _Z5helloPcPi,(.L_x_1 - _Z5helloPcPi)
        .other          _Z5helloPcPi,@"STO_CUDA_ENTRY STV_DEFAULT"
_Z5helloPcPi:
.text._Z5helloPcPi:
[----:B------:R-:W-:Y:S01]  /*0000*/  LDC R1, c[0x0][0x37c] ;  /* 0x0000df00ff017b82 */ /* 0x000fe20000000800 */
[----:B------:R-:W0:Y:S07]  /*0010*/  S2R R5, SR_TID.X ;  /* 0x0000000000057919 */ /* 0x000e2e0000002100 */
[----:B------:R-:W1:Y:S01]  /*0020*/  LDC.64 R2, c[0x0][0x388] ;  /* 0x0000e200ff027b82 */ /* 0x000e620000000a00 */
[----:B------:R-:W0:Y:S01]  /*0030*/  LDCU.64 UR6, c[0x0][0x380] ;  /* 0x00007000ff0677ac */ /* 0x000e220008000a00 */
[----:B------:R-:W2:Y:S01]  /*0040*/  LDCU.64 UR4, c[0x0][0x358] ;  /* 0x00006b00ff0477ac */ /* 0x000ea20008000a00 */
[C---:B0-----:R-:W-:Y:S01]  /*0050*/  IADD3 R4, P0, PT, R5.reuse, UR6, RZ ;  /* 0x0000000605047c10 */ /* 0x041fe2000ff1e0ff */
[----:B-1----:R-:W-:-:S03]  /*0060*/  IMAD.WIDE.U32 R2, R5, 0x4, R2 ;  /* 0x0000000405027825 */ /* 0x002fc600078e0002 */
[----:B------:R-:W-:-:S03]  /*0070*/  IADD3.X R5, PT, PT, RZ, UR7, RZ, P0, !PT ;  /* 0x00000007ff057c10 */ /* 0x000fc600087fe4ff */
[----:B--2---:R-:W2:Y:S04]  /*0080*/  LDG.E.U8 R2, desc[UR4][R2.64] ;  /* 0x0000000402027981 */ /* 0x004ea8000c1e1100 */
[----:B------:R-:W2:Y:S02]  /*0090*/  LDG.E.U8 R7, desc[UR4][R4.64] ;  /* 0x0000000404077981 */ /* 0x000ea4000c1e1100 */
[----:B--2---:R-:W-:-:S05]  /*00a0*/  IADD3 R7, PT, PT, R2, R7, RZ ;  /* 0x0000000702077210 */ /* 0x004fca0007ffe0ff */
[----:B------:R-:W-:Y:S01]  /*00b0*/  STG.E.U8 desc[UR4][R4.64], R7 ;  /* 0x0000000704007986 */ /* 0x000fe2000c101104 */
[----:B------:R-:W-:Y:S05]  /*00c0*/  EXIT ;  /* 0x000000000000794d */ /* 0x000fea0003800000 */
.L_x_0:
[----:B------:R-:W-:-:S00]  /*00d0*/  BRA `(.L_x_0) ;  /* 0xfffffffc00fc7947 */ /* 0x000fc0000383ffff */
[----:B------:R-:W-:-:S00]  /*00e0*/  NOP ;  /* 0x0000000000007918 */ /* 0x000fc00000000000 */
        /* <DEDUP_REMOVED lines=9> */
.L_x_1:


//--------------------- .nv.shared.reserved.0     --------------------------
	.section	.nv.shared.reserved.0,"aw",@nobits
	.weak		__nv_reservedSMEM_offset_0_alias
	.size		__nv_reservedSMEM_offset_0_alias, 0, 64
	.other		__nv_reservedSMEM_offset_0_alias,@"STO_CUDA_RESERVED_SHARED STV_DEFAULT"
__nv_reservedSMEM_offset_0_alias:
	.zero		0
	.zero		64


//--------------------- .nv.constant0._Z5helloPcPi --------------------------
	.section	.nv.constant0._Z5helloPcPi,"a",@progbits
	.sectionflags	@""
	.align	4
.nv.constant0._Z5helloPcPi:
	.zero		912


//--------------------- SYMBOLS --------------------------

	.type		.nv.reservedSmem.offset0,@object
	.size		.nv.reservedSmem.offset0,0x4
